//
// Generated by NVIDIA NVVM Compiler
//
// Compiler Build ID: CL-36424714
// Cuda compilation tools, release 13.0, V13.0.88
// Based on NVVM 20.0.0
//

.version 9.0
.target sm_100
.address_size 64

	// .globl	_Z17game_of_life_iterPcS_mmi

.visible .entry _Z17game_of_life_iterPcS_mmi(
	.param .u64 .ptr .align 1 _Z17game_of_life_iterPcS_mmi_param_0,
	.param .u64 .ptr .align 1 _Z17game_of_life_iterPcS_mmi_param_1,
	.param .u64 _Z17game_of_life_iterPcS_mmi_param_2,
	.param .u64 _Z17game_of_life_iterPcS_mmi_param_3,
	.param .u32 _Z17game_of_life_iterPcS_mmi_param_4
)
{
	.reg .pred 	%p<19>;
	.reg .b16 	%rs<48>;
	.reg .b32 	%r<32>;
	.reg .b64 	%rd<32>;

	ld.param.u64 	%rd12, [_Z17game_of_life_iterPcS_mmi_param_0];
	ld.param.u64 	%rd9, [_Z17game_of_life_iterPcS_mmi_param_1];
	ld.param.u64 	%rd10, [_Z17game_of_life_iterPcS_mmi_param_2];
	ld.param.u64 	%rd11, [_Z17game_of_life_iterPcS_mmi_param_3];
	ld.param.u32 	%r2, [_Z17game_of_life_iterPcS_mmi_param_4];
	cvta.to.global.u64 	%rd1, %rd12;
	mov.u32 	%r3, %tid.x;
	mov.u32 	%r4, %tid.y;
	mov.u32 	%r5, %ctaid.x;
	shl.b32 	%r6, %r5, 4;
	add.s32 	%r7, %r6, %r3;
	mov.u32 	%r8, %ctaid.y;
	shl.b32 	%r9, %r8, 4;
	add.s32 	%r10, %r9, %r4;
	cvt.s64.s32 	%rd2, %r7;
	mul.lo.s64 	%rd3, %rd10, %rd2;
	cvt.u64.u32 	%rd4, %r10;
	add.s64 	%rd13, %rd3, %rd4;
	add.s64 	%rd5, %rd1, %rd13;
	ld.global.u8 	%rs1, [%rd5];
	setp.lt.s32 	%p1, %r7, 1;
	setp.eq.s32 	%p2, %r10, 0;
	add.s32 	%r11, %r7, -1;
	cvt.u64.u32 	%rd14, %r11;
	mul.lo.s64 	%rd6, %rd10, %rd14;
	add.s64 	%rd15, %rd6, %rd4;
	add.s64 	%rd7, %rd1, %rd15;
	or.pred  	%p3, %p1, %p2;
	@%p3 bra 	$L__BB0_2;
	cvt.u32.u64 	%r13, %rd4;
	add.s32 	%r14, %r13, -1;
	cvt.u64.u32 	%rd16, %r14;
	add.s64 	%rd17, %rd6, %rd16;
	add.s64 	%rd18, %rd1, %rd17;
	ld.global.u8 	%rs41, [%rd18];
	bra.uni 	$L__BB0_3;
$L__BB0_2:
	cvt.u32.u64 	%r12, %rd2;
	setp.lt.s32 	%p4, %r12, 1;
	mov.b16 	%rs41, 0;
	@%p4 bra 	$L__BB0_4;
$L__BB0_3:
	ld.global.u8 	%rs24, [%rd7];
	add.s16 	%rs41, %rs24, %rs41;
$L__BB0_4:
	cvt.u32.u64 	%r15, %rd4;
	cvt.u32.u64 	%r16, %rd2;
	setp.lt.s32 	%p5, %r16, 1;
	add.s32 	%r1, %r2, -1;
	setp.ge.s32 	%p6, %r15, %r1;
	mov.b16 	%rs42, 0;
	or.pred  	%p7, %p5, %p6;
	@%p7 bra 	$L__BB0_6;
	ld.global.u8 	%rs42, [%rd7+1];
$L__BB0_6:
	add.s16 	%rs8, %rs42, %rs41;
	setp.eq.s32 	%p8, %r15, 0;
	mov.b16 	%rs43, 0;
	@%p8 bra 	$L__BB0_8;
	add.s32 	%r19, %r15, -1;
	cvt.u64.u32 	%rd20, %r19;
	add.s64 	%rd21, %rd3, %rd20;
	add.s64 	%rd22, %rd1, %rd21;
	ld.global.u8 	%rs43, [%rd22];
$L__BB0_8:
	setp.ge.s32 	%p9, %r15, %r1;
	add.s16 	%rs11, %rs8, %rs43;
	mov.b16 	%rs44, 0;
	@%p9 bra 	$L__BB0_10;
	ld.global.u8 	%rs44, [%rd5+1];
$L__BB0_10:
	setp.eq.s32 	%p10, %r15, 0;
	add.s16 	%rs14, %rs11, %rs44;
	setp.ge.s32 	%p11, %r16, %r1;
	mov.b16 	%rs45, 0;
	or.pred  	%p12, %p10, %p11;
	@%p12 bra 	$L__BB0_12;
	add.s32 	%r25, %r16, 1;
	cvt.s64.s32 	%rd23, %r25;
	add.s32 	%r26, %r15, -1;
	cvt.u64.u32 	%rd24, %r26;
	mad.lo.s64 	%rd25, %rd10, %rd23, %rd24;
	add.s64 	%rd26, %rd1, %rd25;
	ld.global.u8 	%rs45, [%rd26];
$L__BB0_12:
	setp.ge.s32 	%p13, %r16, %r1;
	add.s16 	%rs17, %rs14, %rs45;
	add.s32 	%r28, %r16, 1;
	cvt.s64.s32 	%rd27, %r28;
	mad.lo.s64 	%rd28, %rd10, %rd27, %rd4;
	add.s64 	%rd8, %rd1, %rd28;
	mov.b16 	%rs46, 0;
	@%p13 bra 	$L__BB0_14;
	ld.global.u8 	%rs46, [%rd8];
$L__BB0_14:
	add.s16 	%rs20, %rs17, %rs46;
	mov.b16 	%rs47, 0;
	max.s32 	%r31, %r16, %r15;
	setp.ge.s32 	%p14, %r31, %r1;
	@%p14 bra 	$L__BB0_16;
	ld.global.u8 	%rs47, [%rd8+1];
$L__BB0_16:
	add.s16 	%rs31, %rs20, %rs47;
	and.b16  	%rs32, %rs31, 255;
	setp.ne.s16 	%p15, %rs1, 0;
	add.s16 	%rs34, %rs31, -4;
	and.b16  	%rs35, %rs34, 255;
	setp.lt.u16 	%p16, %rs35, 254;
	setp.eq.s16 	%p17, %rs1, 0;
	setp.eq.s16 	%p18, %rs32, 3;
	selp.b16 	%rs36, 1, %rs1, %p18;
	selp.b16 	%rs37, %rs36, %rs1, %p17;
	selp.b16 	%rs38, 0, %rs37, %p16;
	selp.b16 	%rs39, %rs38, %rs37, %p15;
	cvta.to.global.u64 	%rd29, %rd9;
	mad.lo.s64 	%rd30, %rd11, %rd2, %rd4;
	add.s64 	%rd31, %rd29, %rd30;
	st.global.u8 	[%rd31], %rs39;
	ret;

}


// ===== COMPILED SASS (sm_100) =====

	.target	sm_100

	.elftype	@"ET_EXEC"


//--------------------- .note.nv.tkinfo           --------------------------
	.section	.note.nv.tkinfo,"",@"SHT_NOTE"
	.sectionflags	@"SHF_NOTE_NV_TKINFO"
	.tkinfo
        /*0018*/ 	.word	0x00000002
        /*0030*/ 	.string	""
        /*0030*/ 	.string	"ptxas"
        /*0030*/ 	.string	"Cuda compilation tools, release 13.0, V13.0.88"
        /*0030*/ 	.string	"Build cuda_13.0.r13.0/compiler.36424714_0"
        /*0030*/ 	.string	"-arch sm_100 -m 64 "



//--------------------- .note.nv.cuinfo           --------------------------
	.section	.note.nv.cuinfo,"",@"SHT_NOTE"
	.sectionflags	@"SHF_NOTE_NV_CUINFO"
        /*0018*/ 	.short	0x0002
        /*001a*/ 	.short	0x0064
        /*001c*/ 	.short	0x0082
	.zero		2


//--------------------- .nv.info                  --------------------------
	.section	.nv.info,"",@"SHT_CUDA_INFO"
	.align	4


	//----- nvinfo : EIATTR_REGCOUNT
	.align		4
        /*0000*/ 	.byte	0x04, 0x2f
        /*0002*/ 	.short	(.L_1 - .L_0)
	.align		4
.L_0:
        /*0004*/ 	.word	index@(_Z17game_of_life_iterPcS_mmi)
        /*0008*/ 	.word	0x0000001a


	//----- nvinfo : EIATTR_FRAME_SIZE
	.align		4
.L_1:
        /*000c*/ 	.byte	0x04, 0x11
        /*000e*/ 	.short	(.L_3 - .L_2)
	.align		4
.L_2:
        /*0010*/ 	.word	index@(_Z17game_of_life_iterPcS_mmi)
        /*0014*/ 	.word	0x00000000


	//----- nvinfo : EIATTR_MIN_STACK_SIZE
	.align		4
.L_3:
        /*0018*/ 	.byte	0x04, 0x12
        /*001a*/ 	.short	(.L_5 - .L_4)
	.align		4
.L_4:
        /*001c*/ 	.word	index@(_Z17game_of_life_iterPcS_mmi)
        /*0020*/ 	.word	0x00000000
.L_5:


//--------------------- .nv.compat                --------------------------
	.section	.nv.compat,"",@"SHT_CUDA_COMPAT_INFO"
	.align	4
        /*0000*/ 	.byte	0x02, 0x09, 0x00, 0x00, 0x02, 0x02, 0x01, 0x00, 0x02, 0x05, 0x05, 0x00, 0x03, 0x07, 0x01, 0x01
        /*0010*/ 	.byte	0x02, 0x03, 0x00, 0x00, 0x02, 0x06, 0x01, 0x00, 0x04, 0x0b, 0x08, 0x00, 0x09, 0x00, 0x00, 0x00
        /*0020*/ 	.byte	0x00, 0x00, 0x00, 0x00


//--------------------- .nv.info._Z17game_of_life_iterPcS_mmi --------------------------
	.section	.nv.info._Z17game_of_life_iterPcS_mmi,"",@"SHT_CUDA_INFO"
	.sectionflags	@""
	.align	4


	//----- nvinfo : EIATTR_CUDA_API_VERSION
	.align		4
        /*0000*/ 	.byte	0x04, 0x37
        /*0002*/ 	.short	(.L_7 - .L_6)
.L_6:
        /*0004*/ 	.word	0x00000082


	//----- nvinfo : EIATTR_KPARAM_INFO
	.align		4
.L_7:
        /*0008*/ 	.byte	0x04, 0x17
        /*000a*/ 	.short	(.L_9 - .L_8)
.L_8:
        /*000c*/ 	.word	0x00000000
        /*0010*/ 	.short	0x0004
        /*0012*/ 	.short	0x0020
        /*0014*/ 	.byte	0x00, 0xf0, 0x11, 0x00


	//----- nvinfo : EIATTR_KPARAM_INFO
	.align		4
.L_9:
        /*0018*/ 	.byte	0x04, 0x17
        /*001a*/ 	.short	(.L_11 - .L_10)
.L_10:
        /*001c*/ 	.word	0x00000000
        /*0020*/ 	.short	0x0003
        /*0022*/ 	.short	0x0018
        /*0024*/ 	.byte	0x00, 0xf0, 0x21, 0x00


	//----- nvinfo : EIATTR_KPARAM_INFO
	.align		4
.L_11:
        /*0028*/ 	.byte	0x04, 0x17
        /*002a*/ 	.short	(.L_13 - .L_12)
.L_12:
        /*002c*/ 	.word	0x00000000
        /*0030*/ 	.short	0x0002
        /*0032*/ 	.short	0x0010
        /*0034*/ 	.byte	0x00, 0xf0, 0x21, 0x00


	//----- nvinfo : EIATTR_KPARAM_INFO
	.align		4
.L_13:
        /*0038*/ 	.byte	0x04, 0x17
        /*003a*/ 	.short	(.L_15 - .L_14)
.L_14:
        /*003c*/ 	.word	0x00000000
        /*0040*/ 	.short	0x0001
        /*0042*/ 	.short	0x0008
        /*0044*/ 	.byte	0x00, 0xf5, 0x21, 0x00


	//----- nvinfo : EIATTR_KPARAM_INFO
	.align		4
.L_15:
        /*0048*/ 	.byte	0x04, 0x17
        /*004a*/ 	.short	(.L_17 - .L_16)
.L_16:
        /*004c*/ 	.word	0x00000000
        /*0050*/ 	.short	0x0000
        /*0052*/ 	.short	0x0000
        /*0054*/ 	.byte	0x00, 0xf5, 0x21, 0x00


	//----- nvinfo : EIATTR_SPARSE_MMA_MASK
	.align		4
.L_17:
        /*0058*/ 	.byte	0x03, 0x50
        /*005a*/ 	.short	0x0000


	//----- nvinfo : EIATTR_MAXREG_COUNT
	.align		4
        /*005c*/ 	.byte	0x03, 0x1b
        /*005e*/ 	.short	0x00ff


	//----- nvinfo : EIATTR_MERCURY_ISA_VERSION
	.align		4
        /*0060*/ 	.byte	0x03, 0x5f
        /*0062*/ 	.short	0x0101


	//----- nvinfo : EIATTR_VRC_CTA_INIT_COUNT
	.align		4
        /*0064*/ 	.byte	0x02, 0x4a
	.zero		1
	.zero		1


	//----- nvinfo : EIATTR_EXIT_INSTR_OFFSETS
	.align		4
        /*0068*/ 	.byte	0x04, 0x1c
        /*006a*/ 	.short	(.L_19 - .L_18)


	//   ....[0]....
.L_18:
        /*006c*/ 	.word	0x00000650


	//----- nvinfo : EIATTR_CRS_STACK_SIZE
	.align		4
.L_19:
        /*0070*/ 	.byte	0x04, 0x1e
        /*0072*/ 	.short	(.L_21 - .L_20)
.L_20:
        /*0074*/ 	.word	0x00000000


	//----- nvinfo : EIATTR_CBANK_PARAM_SIZE
	.align		4
.L_21:
        /*0078*/ 	.byte	0x03, 0x19
        /*007a*/ 	.short	0x0024


	//----- nvinfo : EIATTR_PARAM_CBANK
	.align		4
        /*007c*/ 	.byte	0x04, 0x0a
        /*007e*/ 	.short	(.L_23 - .L_22)
	.align		4
.L_22:
        /*0080*/ 	.word	index@(.nv.constant0._Z17game_of_life_iterPcS_mmi)
        /*0084*/ 	.short	0x0380
        /*0086*/ 	.short	0x0024


	//----- nvinfo : EIATTR_SW_WAR
	.align		4
.L_23:
        /*0088*/ 	.byte	0x04, 0x36
        /*008a*/ 	.short	(.L_25 - .L_24)
.L_24:
        /*008c*/ 	.word	0x00000008
.L_25:


//--------------------- .nv.callgraph             --------------------------
	.section	.nv.callgraph,"",@"SHT_CUDA_CALLGRAPH"
	.align	4
	.sectionentsize	8
	.align		4
        /*0000*/ 	.word	0x00000000
	.align		4
        /*0004*/ 	.word	0xffffffff
	.align		4
        /*0008*/ 	.word	0x00000000
	.align		4
        /*000c*/ 	.word	0xfffffffe
	.align		4
        /*0010*/ 	.word	0x00000000
	.align		4
        /*0014*/ 	.word	0xfffffffd
	.align		4
        /*0018*/ 	.word	0x00000000
	.align		4
        /*001c*/ 	.word	0xfffffffc


//--------------------- .text._Z17game_of_life_iterPcS_mmi --------------------------
	.section	.text._Z17game_of_life_iterPcS_mmi,"ax",@progbits
	.align	128
        .global         _Z17game_of_life_iterPcS_mmi
        .type           _Z17game_of_life_iterPcS_mmi,@function
        .size           _Z17game_of_life_iterPcS_mmi,(.L_x_5 - _Z17game_of_life_iterPcS_mmi)
        .other          _Z17game_of_life_iterPcS_mmi,@"STO_CUDA_ENTRY STV_DEFAULT"
_Z17game_of_life_iterPcS_mmi:
.text._Z17game_of_life_iterPcS_mmi:
[----:B------:R-:W-:Y:S01]  /*0000*/  LDC R1, c[0x0][0x37c] ;  /* 0x0000df00ff017b82 */ /* 0x000fe20000000800 */
[----:B------:R-:W0:Y:S01]  /*0010*/  S2R R2, SR_TID.Y ;  /* 0x0000000000027919 */ /* 0x000e220000002200 */
[----:B------:R-:W1:Y:S01]  /*0020*/  LDCU.64 UR8, c[0x0][0x390] ;  /* 0x00007200ff0877ac */ /* 0x000e620008000a00 */
[----:B------:R-:W0:Y:S01]  /*0030*/  S2R R3, SR_CTAID.Y ;  /* 0x0000000000037919 */ /* 0x000e220000002600 */
[----:B------:R-:W2:Y:S01]  /*0040*/  LDCU.64 UR10, c[0x0][0x380] ;  /* 0x00007000ff0a77ac */ /* 0x000ea20008000a00 */
[----:B------:R-:W3:Y:S01]  /*0050*/  S2R R15, SR_TID.X ;  /* 0x00000000000f7919 */ /* 0x000ee20000002100 */
[----:B------:R-:W4:Y:S01]  /*0060*/  LDCU.64 UR6, c[0x0][0x358] ;  /* 0x00006b00ff0677ac */ /* 0x000f220008000a00 */
[----:B------:R-:W3:Y:S01]  /*0070*/  S2R R0, SR_CTAID.X ;  /* 0x0000000000007919 */ /* 0x000ee20000002500 */
[----:B0-----:R-:W-:Y:S02]  /*0080*/  IMAD R2, R3, 0x10, R2 ;  /* 0x0000001003027824 */ /* 0x001fe400078e0202 */
[----:B------:R-:W-:-:S03]  /*0090*/  IMAD.MOV.U32 R3, RZ, RZ, RZ ;  /* 0x000000ffff037224 */ /* 0x000fc600078e00ff */
[----:B------:R-:W-:Y:S01]  /*00a0*/  ISETP.NE.AND P0, PT, R2, RZ, PT ;  /* 0x000000ff0200720c */ /* 0x000fe20003f05270 */
[----:B---3--:R-:W-:-:S04]  /*00b0*/  IMAD R15, R0, 0x10, R15 ;  /* 0x00000010000f7824 */ /* 0x008fc800078e020f */
[C---:B------:R-:W-:Y:S01]  /*00c0*/  VIADD R9, R15.reuse, 0xffffffff ;  /* 0xffffffff0f097836 */ /* 0x040fe20000000000 */
[C---:B------:R-:W-:Y:S01]  /*00d0*/  ISETP.LT.OR P1, PT, R15.reuse, 0x1, !P0 ;  /* 0x000000010f00780c */ /* 0x040fe20004721670 */
[----:B-1----:R-:W-:Y:S01]  /*00e0*/  IMAD.WIDE.U32 R4, R15, UR8, R2 ;  /* 0x000000080f047c25 */ /* 0x002fe2000f8e0002 */
[----:B------:R-:W-:-:S03]  /*00f0*/  SHF.R.S32.HI R0, RZ, 0x1f, R15 ;  /* 0x0000001fff007819 */ /* 0x000fc6000001140f */
[----:B------:R-:W-:Y:S01]  /*0100*/  IMAD R13, R9, UR9, RZ ;  /* 0x00000009090d7c24 */ /* 0x000fe2000f8e02ff */
[----:B--2---:R-:W-:Y:S01]  /*0110*/  IADD3 R4, P2, PT, R4, UR10, RZ ;  /* 0x0000000a04047c10 */ /* 0x004fe2000ff5e0ff */
[----:B------:R-:W-:-:S04]  /*0120*/  IMAD R8, R0, UR8, RZ ;  /* 0x0000000800087c24 */ /* 0x000fc8000f8e02ff */
[----:B------:R-:W-:Y:S02]  /*0130*/  IMAD R17, R15, UR9, R8 ;  /* 0x000000090f117c24 */ /* 0x000fe4000f8e0208 */
[----:B------:R-:W-:Y:S02]  /*0140*/  @!P1 VIADD R6, R2, 0xffffffff ;  /* 0xffffffff02069836 */ /* 0x000fe40000000000 */
[----:B------:R-:W-:Y:S01]  /*0150*/  @!P1 IMAD.MOV.U32 R7, RZ, RZ, RZ ;  /* 0x000000ffff079224 */ /* 0x000fe200078e00ff */
[----:B------:R-:W-:Y:S01]  /*0160*/  IADD3.X R5, PT, PT, R5, UR11, R17, P2, !PT ;  /* 0x0000000b05057c10 */ /* 0x000fe200097fe411 */
[----:B------:R-:W-:-:S04]  /*0170*/  @!P1 IMAD.WIDE.U32 R6, R9, UR8, R6 ;  /* 0x0000000809069c25 */ /* 0x000fc8000f8e0006 */
[----:B----4-:R0:W5:Y:S01]  /*0180*/  LDG.E.U8 R14, desc[UR6][R4.64] ;  /* 0x00000006040e7981 */ /* 0x010162000c1e1100 */
[----:B------:R-:W-:-:S04]  /*0190*/  @!P1 IADD3 R10, P3, PT, R6, UR10, RZ ;  /* 0x0000000a060a9c10 */ /* 0x000fc8000ff7e0ff */
[----:B------:R-:W-:-:S05]  /*01a0*/  @!P1 IADD3.X R11, PT, PT, R13, UR11, R7, P3, !PT ;  /* 0x0000000b0d0b9c10 */ /* 0x000fca0009ffe407 */
[----:B------:R0:W5:Y:S01]  /*01b0*/  @!P1 LDG.E.U8 R16, desc[UR6][R10.64] ;  /* 0x000000060a109981 */ /* 0x000162000c1e1100 */
[----:B------:R-:W-:Y:S01]  /*01c0*/  IMAD.WIDE.U32 R6, R9, UR8, R2 ;  /* 0x0000000809067c25 */ /* 0x000fe2000f8e0002 */
[----:B------:R-:W-:Y:S04]  /*01d0*/  BSSY.RECONVERGENT B0, `(.L_x_0) ;  /* 0x000000d000007945 */ /* 0x000fe80003800200 */
[----:B------:R-:W-:Y:S01]  /*01e0*/  BSSY.RELIABLE B1, `(.L_x_1) ;  /* 0x0000008000017945 */ /* 0x000fe20003800100 */
[----:B------:R-:W-:-:S04]  /*01f0*/  IADD3 R8, P2, PT, R6, UR10, RZ ;  /* 0x0000000a06087c10 */ /* 0x000fc8000ff5e0ff */
[----:B------:R-:W-:Y:S01]  /*0200*/  IADD3.X R9, PT, PT, R7, UR11, R13, P2, !PT ;  /* 0x0000000b07097c10 */ /* 0x000fe200097fe40d */
[----:B0-----:R-:W-:Y:S08]  /*0210*/  @!P1 BRA `(.L_x_2) ;  /* 0x0000000000109947 */ /* 0x001ff00003800000 */
[----:B------:R-:W-:Y:S02]  /*0220*/  ISETP.GE.AND P1, PT, R15, 0x1, PT ;  /* 0x000000010f00780c */ /* 0x000fe40003f26270 */
[----:B-----5:R-:W-:-:S11]  /*0230*/  PRMT R16, RZ, 0x7610, R16 ;  /* 0x00007610ff107816 */ /* 0x020fd60000000010 */
[----:B------:R-:W-:Y:S05]  /*0240*/  @!P1 BREAK.RELIABLE B1 ;  /* 0x0000000000019942 */ /* 0x000fea0003800100 */
[----:B------:R-:W-:Y:S05]  /*0250*/  @!P1 BRA `(.L_x_3) ;  /* 0x0000000000109947 */ /* 0x000fea0003800000 */
.L_x_2:
[----:B------:R-:W-:Y:S05]  /*0260*/  BSYNC.RELIABLE B1 ;  /* 0x0000000000017941 */ /* 0x000fea0003800100 */
.L_x_1:
[----:B------:R-:W2:Y:S02]  /*0270*/  LDG.E.U8 R7, desc[UR6][R8.64] ;  /* 0x0000000608077981 */ /* 0x000ea4000c1e1100 */
[----:B--2--5:R-:W-:-:S05]  /*0280*/  IMAD.IADD R7, R7, 0x1, R16 ;  /* 0x0000000107077824 */ /* 0x024fca00078e0210 */
[----:B------:R-:W-:-:S07]  /*0290*/  PRMT R16, R7, 0x7610, R16 ;  /* 0x0000761007107816 */ /* 0x000fce0000000010 */
.L_x_3:
[----:B------:R-:W-:Y:S05]  /*02a0*/  BSYNC.RECONVERGENT B0 ;  /* 0x0000000000007941 */ /* 0x000fea0003800200 */
.L_x_0:
[----:B------:R-:W-:Y:S05]  /*02b0*/  WARPSYNC.ALL ;  /* 0x0000000000007948 */ /* 0x000fea0003800000 */
[----:B------:R-:W0:Y:S01]  /*02c0*/  LDCU UR4, c[0x0][0x3a0] ;  /* 0x00007400ff0477ac */ /* 0x000e220008000800 */
[C---:B------:R-:W-:Y:S01]  /*02d0*/  VIADD R23, R15.reuse, 0x1 ;  /* 0x000000010f177836 */ /* 0x040fe20000000000 */
[C---:B------:R-:W-:Y:S01]  /*02e0*/  VIMNMX R7, PT, PT, R15.reuse, R2, !PT ;  /* 0x000000020f077248 */ /* 0x040fe20007fe0100 */
[----:B------:R-:W-:Y:S01]  /*02f0*/  @P0 VIADD R10, R2, 0xffffffff ;  /* 0xffffffff020a0836 */ /* 0x000fe20000000000 */
[----:B------:R-:W-:Y:S01]  /*0300*/  PRMT R19, RZ, 0x7610, R19 ;  /* 0x00007610ff137816 */ /* 0x000fe20000000013 */
[----:B------:R-:W-:Y:S01]  /*0310*/  @P0 IMAD.MOV.U32 R11, RZ, RZ, RZ ;  /* 0x000000ffff0b0224 */ /* 0x000fe200078e00ff */
[----:B------:R-:W-:Y:S01]  /*0320*/  SHF.R.S32.HI R6, RZ, 0x1f, R23 ;  /* 0x0000001fff067819 */ /* 0x000fe20000011417 */
[----:B------:R-:W1:Y:S01]  /*0330*/  LDCU.64 UR12, c[0x0][0x388] ;  /* 0x00007100ff0c77ac */ /* 0x000e620008000a00 */
[----:B------:R-:W-:-:S04]  /*0340*/  @P0 IMAD.WIDE.U32 R10, R15, UR8, R10 ;  /* 0x000000080f0a0c25 */ /* 0x000fc8000f8e000a */
[----:B------:R-:W-:Y:S01]  /*0350*/  IMAD R18, R6, UR8, RZ ;  /* 0x0000000806127c24 */ /* 0x000fe2000f8e02ff */
[----:B------:R-:W-:-:S03]  /*0360*/  @P0 IADD3 R10, P6, PT, R10, UR10, RZ ;  /* 0x0000000a0a0a0c10 */ /* 0x000fc6000ffde0ff */
[--C-:B------:R-:W-:Y:S01]  /*0370*/  IMAD R21, R23, UR9, R18.reuse ;  /* 0x0000000917157c24 */ /* 0x100fe2000f8e0212 */
[----:B0-----:R-:W-:Y:S01]  /*0380*/  UIADD3 UR4, UPT, UPT, UR4, -0x1, URZ ;  /* 0xffffffff04047890 */ /* 0x001fe2000fffe0ff */
[----:B------:R-:W-:Y:S02]  /*0390*/  @P0 IADD3.X R11, PT, PT, R17, UR11, R11, P6, !PT ;  /* 0x0000000b110b0c10 */ /* 0x000fe4000b7fe40b */
[----:B------:R-:W-:-:S03]  /*03a0*/  PRMT R18, RZ, 0x7610, R18 ;  /* 0x00007610ff127816 */ /* 0x000fc60000000012 */
[C---:B------:R-:W-:Y:S02]  /*03b0*/  ISETP.GE.AND P2, PT, R15.reuse, UR4, PT ;  /* 0x000000040f007c0c */ /* 0x040fe4000bf46270 */
[C---:B------:R-:W-:Y:S02]  /*03c0*/  ISETP.GE.AND P4, PT, R2.reuse, UR4, PT ;  /* 0x0000000402007c0c */ /* 0x040fe4000bf86270 */
[----:B------:R-:W-:Y:S02]  /*03d0*/  ISETP.EQ.OR P3, PT, R2, RZ, P2 ;  /* 0x000000ff0200720c */ /* 0x000fe40001762670 */
[----:B------:R-:W-:Y:S02]  /*03e0*/  ISETP.LT.OR P5, PT, R15, 0x1, P4 ;  /* 0x000000010f00780c */ /* 0x000fe400027a1670 */
[----:B------:R-:W-:Y:S01]  /*03f0*/  ISETP.GE.AND P1, PT, R7, UR4, PT ;  /* 0x0000000407007c0c */ /* 0x000fe2000bf26270 */
[----:B------:R-:W-:Y:S01]  /*0400*/  IMAD.WIDE.U32 R6, R23, UR8, R2 ;  /* 0x0000000817067c25 */ /* 0x000fe2000f8e0002 */
[----:B------:R-:W-:Y:S01]  /*0410*/  PRMT R17, RZ, 0x7610, R17 ;  /* 0x00007610ff117816 */ /* 0x000fe20000000011 */
[----:B------:R-:W0:Y:S01]  /*0420*/  LDCU.64 UR4, c[0x0][0x398] ;  /* 0x00007300ff0477ac */ /* 0x000e220008000a00 */
[----:B------:R-:W-:-:S03]  /*0430*/  PRMT R20, RZ, 0x7610, R20 ;  /* 0x00007610ff147816 */ /* 0x000fc60000000014 */
[----:B------:R-:W2:Y:S02]  /*0440*/  @!P4 LDG.E.U8 R18, desc[UR6][R4.64+0x1] ;  /* 0x000001060412c981 */ /* 0x000ea4000c1e1100 */
[----:B------:R-:W-:Y:S02]  /*0450*/  @!P3 VIADD R12, R2, 0xffffffff ;  /* 0xffffffff020cb836 */ /* 0x000fe40000000000 */
[----:B------:R-:W-:Y:S01]  /*0460*/  @!P3 IMAD.MOV.U32 R13, RZ, RZ, RZ ;  /* 0x000000ffff0db224 */ /* 0x000fe200078e00ff */
[----:B------:R-:W3:Y:S01]  /*0470*/  @!P5 LDG.E.U8 R19, desc[UR6][R8.64+0x1] ;  /* 0x000001060813d981 */ /* 0x000ee2000c1e1100 */
[----:B------:R-:W-:Y:S01]  /*0480*/  @!P3 IMAD.WIDE.U32 R12, R23, UR8, R12 ;  /* 0x00000008170cbc25 */ /* 0x000fe2000f8e000c */
[----:B------:R-:W-:Y:S02]  /*0490*/  IADD3 R6, P6, PT, R6, UR10, RZ ;  /* 0x0000000a06067c10 */ /* 0x000fe4000ffde0ff */
[----:B------:R-:W3:Y:S01]  /*04a0*/  @P0 LDG.E.U8 R17, desc[UR6][R10.64] ;  /* 0x000000060a110981 */ /* 0x000ee2000c1e1100 */
[----:B------:R-:W-:-:S02]  /*04b0*/  @!P3 IADD3 R12, P5, PT, R12, UR10, RZ ;  /* 0x0000000a0c0cbc10 */ /* 0x000fc4000ffbe0ff */
[----:B------:R-:W-:Y:S02]  /*04c0*/  IADD3.X R7, PT, PT, R21, UR11, R7, P6, !PT ;  /* 0x0000000b15077c10 */ /* 0x000fe4000b7fe407 */
[--C-:B------:R-:W-:Y:S02]  /*04d0*/  @!P3 IADD3.X R13, PT, PT, R13, UR11, R21.reuse, P5, !PT ;  /* 0x0000000b0d0dbc10 */ /* 0x100fe4000affe415 */
[----:B------:R-:W-:Y:S01]  /*04e0*/  PRMT R21, RZ, 0x7610, R21 ;  /* 0x00007610ff157816 */ /* 0x000fe20000000015 */
[----:B------:R-:W4:Y:S01]  /*04f0*/  @!P2 LDG.E.U8 R20, desc[UR6][R6.64] ;  /* 0x000000060614a981 */ /* 0x000f22000c1e1100 */
[----:B------:R-:W-:-:S04]  /*0500*/  PRMT R23, RZ, 0x7610, R23 ;  /* 0x00007610ff177816 */ /* 0x000fc80000000017 */
[----:B------:R-:W2:Y:S04]  /*0510*/  @!P3 LDG.E.U8 R21, desc[UR6][R12.64] ;  /* 0x000000060c15b981 */ /* 0x000ea8000c1e1100 */
[----:B------:R-:W4:Y:S01]  /*0520*/  @!P1 LDG.E.U8 R23, desc[UR6][R6.64+0x1] ;  /* 0x0000010606179981 */ /* 0x000f22000c1e1100 */
[C---:B------:R-:W-:Y:S02]  /*0530*/  ISETP.NE.AND P2, PT, R14.reuse, RZ, PT ;  /* 0x000000ff0e00720c */ /* 0x040fe40003f45270 */
[----:B------:R-:W-:Y:S01]  /*0540*/  ISETP.NE.AND P0, PT, R14, RZ, PT ;  /* 0x000000ff0e00720c */ /* 0x000fe20003f05270 */
[----:B0-----:R-:W-:-:S04]  /*0550*/  IMAD.WIDE.U32 R2, R15, UR4, R2 ;  /* 0x000000040f027c25 */ /* 0x001fc8000f8e0002 */
[----:B------:R-:W-:Y:S01]  /*0560*/  IMAD R0, R0, UR4, RZ ;  /* 0x0000000400007c24 */ /* 0x000fe2000f8e02ff */
[----:B-1----:R-:W-:-:S03]  /*0570*/  IADD3 R2, P4, PT, R2, UR12, RZ ;  /* 0x0000000c02027c10 */ /* 0x002fc6000ff9e0ff */
[----:B------:R-:W-:-:S05]  /*0580*/  IMAD R15, R15, UR5, R0 ;  /* 0x000000050f0f7c24 */ /* 0x000fca000f8e0200 */
[----:B------:R-:W-:Y:S02]  /*0590*/  IADD3.X R3, PT, PT, R3, UR13, R15, P4, !PT ;  /* 0x0000000d03037c10 */ /* 0x000fe4000a7fe40f */
[----:B---3--:R-:W-:-:S04]  /*05a0*/  IADD3 R17, PT, PT, R17, R19, R16 ;  /* 0x0000001311117210 */ /* 0x008fc80007ffe010 */
[----:B--2---:R-:W-:-:S04]  /*05b0*/  IADD3 R17, PT, PT, R21, R17, R18 ;  /* 0x0000001115117210 */ /* 0x004fc80007ffe012 */
[----:B----4-:R-:W-:-:S05]  /*05c0*/  IADD3 R20, PT, PT, R23, R17, R20 ;  /* 0x0000001117147210 */ /* 0x010fca0007ffe014 */
[C---:B------:R-:W-:Y:S01]  /*05d0*/  VIADD R4, R20.reuse, 0xfffffffc ;  /* 0xfffffffc14047836 */ /* 0x040fe20000000000 */
[----:B------:R-:W-:-:S04]  /*05e0*/  LOP3.LUT R20, R20, 0xff, RZ, 0xc0, !PT ;  /* 0x000000ff14147812 */ /* 0x000fc800078ec0ff */
[----:B------:R-:W-:Y:S02]  /*05f0*/  LOP3.LUT R4, R4, 0xff, RZ, 0xc0, !PT ;  /* 0x000000ff04047812 */ /* 0x000fe400078ec0ff */
[----:B------:R-:W-:Y:S02]  /*0600*/  ISETP.NE.AND P3, PT, R20, 0x3, PT ;  /* 0x000000031400780c */ /* 0x000fe40003f65270 */
[----:B------:R-:W-:Y:S02]  /*0610*/  ISETP.GE.U32.AND P1, PT, R4, 0xfe, PT ;  /* 0x000000fe0400780c */ /* 0x000fe40003f26070 */
[----:B------:R-:W-:-:S04]  /*0620*/  @!P2 SEL R14, R14, 0x1, P3 ;  /* 0x000000010e0ea807 */ /* 0x000fc80001800000 */
[----:B------:R-:W-:-:S05]  /*0630*/  @P0 SEL R14, R14, RZ, P1 ;  /* 0x000000ff0e0e0207 */ /* 0x000fca0000800000 */
[----:B------:R-:W-:Y:S01]  /*0640*/  STG.E.U8 desc[UR6][R2.64], R14 ;  /* 0x0000000e02007986 */ /* 0x000fe2000c101106 */
[----:B------:R-:W-:Y:S05]  /*0650*/  EXIT ;  /* 0x000000000000794d */ /* 0x000fea0003800000 */
.L_x_4:
[----:B------:R-:W-:-:S00]  /*0660*/  BRA `(.L_x_4) ;  /* 0xfffffffc00fc7947 */ /* 0x000fc0000383ffff */
[----:B------:R-:W-:-:S00]  /*0670*/  NOP ;  /* 0x0000000000007918 */ /* 0x000fc00000000000 */
        /* <DEDUP_REMOVED lines=8> */
.L_x_5:


//--------------------- .nv.shared.reserved.0     --------------------------
	.section	.nv.shared.reserved.0,"aw",@nobits
	.weak		__nv_reservedSMEM_offset_0_alias
	.size		__nv_reservedSMEM_offset_0_alias, 0, 64
	.other		__nv_reservedSMEM_offset_0_alias,@"STO_CUDA_RESERVED_SHARED STV_DEFAULT"
__nv_reservedSMEM_offset_0_alias:
	.zero		0
	.zero		64


//--------------------- .nv.constant0._Z17game_of_life_iterPcS_mmi --------------------------
	.section	.nv.constant0._Z17game_of_life_iterPcS_mmi,"a",@progbits
	.sectionflags	@""
	.align	4
.nv.constant0._Z17game_of_life_iterPcS_mmi:
	.zero		932


//--------------------- SYMBOLS --------------------------

	.type		.nv.reservedSmem.offset0,@object
	.size		.nv.reservedSmem.offset0,0x4
